	.headerflags	@"EF_CUDA_TEXMODE_UNIFIED EF_CUDA_64BIT_ADDRESS EF_CUDA_ACCELERATORS EF_CUDA_SM90 EF_CUDA_VIRTUAL_SM(EF_CUDA_SM90)"
	.elftype	@"ET_EXEC"


//--------------------- .nv.info                  --------------------------
	.section	.nv.info,"",@"SHT_CUDA_INFO"
	.align	4


	//----- nvinfo : EIATTR_REGCOUNT
	.align		4
        /*0000*/ 	.byte	0x04, 0x2f
        /*0002*/ 	.short	(.L_3 - .L_2)
	.align		4
.L_2:
        /*0004*/ 	.word	index@(triton_poi_fused__native_batch_norm_legit_no_training_add_relu_6)
        /*0008*/ 	.word	0x00000014


	//----- nvinfo : EIATTR_MIN_STACK_SIZE
	.align		4
.L_3:
        /*000c*/ 	.byte	0x04, 0x12
        /*000e*/ 	.short	(.L_5 - .L_4)
	.align		4
.L_4:
        /*0010*/ 	.word	index@(triton_poi_fused__native_batch_norm_legit_no_training_add_relu_6)
        /*0014*/ 	.word	0x00000000


	//----- nvinfo : EIATTR_FRAME_SIZE
	.align		4
.L_5:
        /*0018*/ 	.byte	0x04, 0x11
        /*001a*/ 	.short	(.L_7 - .L_6)
	.align		4
.L_6:
        /*001c*/ 	.word	index@(triton_poi_fused__native_batch_norm_legit_no_training_add_relu_6)
        /*0020*/ 	.word	0x00000000


	//----- nvinfo : EIATTR_MIN_STACK_SIZE
	.align		4
.L_7:
        /*0024*/ 	.byte	0x04, 0x12
        /*0026*/ 	.short	(.L_9 - .L_8)
	.align		4
.L_8:
        /*0028*/ 	.word	index@(triton_poi_fused__native_batch_norm_legit_no_training_add_relu_6)
        /*002c*/ 	.word	0x00000000
.L_9:


//--------------------- .nv.info.triton_poi_fused__native_batch_norm_legit_no_training_add_relu_6 --------------------------
	.section	.nv.info.triton_poi_fused__native_batch_norm_legit_no_training_add_relu_6,"",@"SHT_CUDA_INFO"
	.sectionflags	@""
	.align	4


	//----- nvinfo : EIATTR_CUDA_API_VERSION
	.align		4
        /*0000*/ 	.byte	0x04, 0x37
        /*0002*/ 	.short	(.L_11 - .L_10)
.L_10:
        /*0004*/ 	.word	0x0000007c


	//----- nvinfo : EIATTR_KPARAM_INFO
	.align		4
.L_11:
        /*0008*/ 	.byte	0x04, 0x17
        /*000a*/ 	.short	(.L_13 - .L_12)
.L_12:
        /*000c*/ 	.word	0x00000000
        /*0010*/ 	.short	0x0007
        /*0012*/ 	.short	0x0038
        /*0014*/ 	.byte	0x00, 0xf0, 0x11, 0x00


	//----- nvinfo : EIATTR_KPARAM_INFO
	.align		4
.L_13:
        /*0018*/ 	.byte	0x04, 0x17
        /*001a*/ 	.short	(.L_15 - .L_14)
.L_14:
        /*001c*/ 	.word	0x00000000
        /*0020*/ 	.short	0x0006
        /*0022*/ 	.short	0x0030
        /*0024*/ 	.byte	0x00, 0xf4, 0x21, 0x00


	//----- nvinfo : EIATTR_KPARAM_INFO
	.align		4
.L_15:
        /*0028*/ 	.byte	0x04, 0x17
        /*002a*/ 	.short	(.L_17 - .L_16)
.L_16:
        /*002c*/ 	.word	0x00000000
        /*0030*/ 	.short	0x0005
        /*0032*/ 	.short	0x0028
        /*0034*/ 	.byte	0x00, 0xf4, 0x21, 0x00


	//----- nvinfo : EIATTR_KPARAM_INFO
	.align		4
.L_17:
        /*0038*/ 	.byte	0x04, 0x17
        /*003a*/ 	.short	(.L_19 - .L_18)
.L_18:
        /*003c*/ 	.word	0x00000000
        /*0040*/ 	.short	0x0004
        /*0042*/ 	.short	0x0020
        /*0044*/ 	.byte	0x00, 0xf4, 0x21, 0x00


	//----- nvinfo : EIATTR_KPARAM_INFO
	.align		4
.L_19:
        /*0048*/ 	.byte	0x04, 0x17
        /*004a*/ 	.short	(.L_21 - .L_20)
.L_20:
        /*004c*/ 	.word	0x00000000
        /*0050*/ 	.short	0x0003
        /*0052*/ 	.short	0x0018
        /*0054*/ 	.byte	0x00, 0xf4, 0x21, 0x00


	//----- nvinfo : EIATTR_KPARAM_INFO
	.align		4
.L_21:
        /*0058*/ 	.byte	0x04, 0x17
        /*005a*/ 	.short	(.L_23 - .L_22)
.L_22:
        /*005c*/ 	.word	0x00000000
        /*0060*/ 	.short	0x0002
        /*0062*/ 	.short	0x0010
        /*0064*/ 	.byte	0x00, 0xf4, 0x21, 0x00


	//----- nvinfo : EIATTR_KPARAM_INFO
	.align		4
.L_23:
        /*0068*/ 	.byte	0x04, 0x17
        /*006a*/ 	.short	(.L_25 - .L_24)
.L_24:
        /*006c*/ 	.word	0x00000000
        /*0070*/ 	.short	0x0001
        /*0072*/ 	.short	0x0008
        /*0074*/ 	.byte	0x00, 0xf4, 0x21, 0x00


	//----- nvinfo : EIATTR_KPARAM_INFO
	.align		4
.L_25:
        /*0078*/ 	.byte	0x04, 0x17
        /*007a*/ 	.short	(.L_27 - .L_26)
.L_26:
        /*007c*/ 	.word	0x00000000
        /*0080*/ 	.short	0x0000
        /*0082*/ 	.short	0x0000
        /*0084*/ 	.byte	0x00, 0xf4, 0x21, 0x00


	//----- nvinfo : EIATTR_SPARSE_MMA_MASK
	.align		4
.L_27:
        /*0088*/ 	.byte	0x03, 0x50
        /*008a*/ 	.short	0x0000


	//----- nvinfo : EIATTR_MAXREG_COUNT
	.align		4
        /*008c*/ 	.byte	0x03, 0x1b
        /*008e*/ 	.short	0x00ff


	//----- nvinfo : EIATTR_EXIT_INSTR_OFFSETS
	.align		4
        /*0090*/ 	.byte	0x04, 0x1c
        /*0092*/ 	.short	(.L_29 - .L_28)


	//   ....[0]....
.L_28:
        /*0094*/ 	.word	0x000003b0


	//----- nvinfo : EIATTR_REQNTID
	.align		4
.L_29:
        /*0098*/ 	.byte	0x04, 0x10
        /*009a*/ 	.short	(.L_31 - .L_30)
.L_30:
        /*009c*/ 	.word	0x00000080
        /*00a0*/ 	.word	0x00000001
        /*00a4*/ 	.word	0x00000001


	//----- nvinfo : EIATTR_CBANK_PARAM_SIZE
	.align		4
.L_31:
        /*00a8*/ 	.byte	0x03, 0x19
        /*00aa*/ 	.short	0x003c


	//----- nvinfo : EIATTR_PARAM_CBANK
	.align		4
        /*00ac*/ 	.byte	0x04, 0x0a
        /*00ae*/ 	.short	(.L_33 - .L_32)
	.align		4
.L_32:
        /*00b0*/ 	.word	index@(.nv.constant0.triton_poi_fused__native_batch_norm_legit_no_training_add_relu_6)
        /*00b4*/ 	.short	0x0210
        /*00b6*/ 	.short	0x003c


	//----- nvinfo : EIATTR_SW_WAR
	.align		4
.L_33:
        /*00b8*/ 	.byte	0x04, 0x36
        /*00ba*/ 	.short	(.L_35 - .L_34)
.L_34:
        /*00bc*/ 	.word	0x00000008
.L_35:


//--------------------- .nv.callgraph             --------------------------
	.section	.nv.callgraph,"",@"SHT_CUDA_CALLGRAPH"
	.align	4
	.sectionentsize	8
	.align		4
        /*0000*/ 	.word	0x00000000
	.align		4
        /*0004*/ 	.word	0xffffffff
	.align		4
        /*0008*/ 	.word	0x00000000
	.align		4
        /*000c*/ 	.word	0xfffffffe
	.align		4
        /*0010*/ 	.word	0x00000000
	.align		4
        /*0014*/ 	.word	0xfffffffd
	.align		4
        /*0018*/ 	.word	0x00000000
	.align		4
        /*001c*/ 	.word	0xfffffffc


//--------------------- .nv.constant4             --------------------------
	.section	.nv.constant4,"a",@progbits
	.align	8
	.align		8
.nv.constant4:
        /*0000*/ 	.dword	_$_str
	.align		8
        /*0008*/ 	.dword	_$_str_$_2


//--------------------- .text.triton_poi_fused__native_batch_norm_legit_no_training_add_relu_6 --------------------------
	.section	.text.triton_poi_fused__native_batch_norm_legit_no_training_add_relu_6,"ax",@progbits
	.align	128
        .global         triton_poi_fused__native_batch_norm_legit_no_training_add_relu_6
        .type           triton_poi_fused__native_batch_norm_legit_no_training_add_relu_6,@function
        .size           triton_poi_fused__native_batch_norm_legit_no_training_add_relu_6,(.L_x_1 - triton_poi_fused__native_batch_norm_legit_no_training_add_relu_6)
        .other          triton_poi_fused__native_batch_norm_legit_no_training_add_relu_6,@"STO_CUDA_ENTRY STV_DEFAULT"
triton_poi_fused__native_batch_norm_legit_no_training_add_relu_6:
.text.triton_poi_fused__native_batch_norm_legit_no_training_add_relu_6:
[----:B------:R-:W-:Y:S01]  /*0000*/  LDC R1, c[0x0][0x28] ;  /* 0x00000a00ff017b82 */ /* 0x000fe20000000800 */
[----:B------:R-:W1:Y:S07]  /*0010*/  S2R R0, SR_TID.X ;  /* 0x0000000000007919 */ /* 0x000e6e0000002100 */
[----:B------:R-:W2:Y:S01]  /*0020*/  LDC.64 R10, c[0x0][0x220] ;  /* 0x00008800ff0a7b82 */ /* 0x000ea20000000a00 */
[----:B------:R-:W-:Y:S01]  /*0030*/  ULDC.64 UR4, c[0x0][0x208] ;  /* 0x0000820000047ab9 */ /* 0x000fe20000000a00 */
[----:B------:R-:W3:Y:S06]  /*0040*/  S2R R5, SR_CTAID.X ;  /* 0x0000000000057919 */ /* 0x000eec0000002500 */
[----:B------:R-:W4:Y:S08]  /*0050*/  LDC.64 R6, c[0x0][0x210] ;  /* 0x00008400ff067b82 */ /* 0x000f300000000a00 */
[----:B------:R-:W5:Y:S08]  /*0060*/  LDC.64 R8, c[0x0][0x218] ;  /* 0x00008600ff087b82 */ /* 0x000f700000000a00 */
[----:B------:R-:W4:Y:S01]  /*0070*/  LDC.64 R12, c[0x0][0x228] ;  /* 0x00008a00ff0c7b82 */ /* 0x000f220000000a00 */
[----:B-1----:R-:W-:-:S07]  /*0080*/  SHF.L.U32 R0, R0, 0x1, RZ ;  /* 0x0000000100007819 */ /* 0x002fce00000006ff */
[----:B------:R-:W1:Y:S01]  /*0090*/  LDC.64 R14, c[0x0][0x230] ;  /* 0x00008c00ff0e7b82 */ /* 0x000e620000000a00 */
[----:B---3--:R-:W-:Y:S02]  /*00a0*/  SHF.R.S32.HI R3, RZ, 0x17, R5 ;  /* 0x00000017ff037819 */ /* 0x008fe40000011405 */
[----:B------:R-:W-:Y:S02]  /*00b0*/  LOP3.LUT R0, R0, 0xfe, RZ, 0xc0, !PT ;  /* 0x000000fe00007812 */ /* 0x000fe400078ec0ff */
[----:B------:R-:W-:Y:S02]  /*00c0*/  SGXT R3, R3, 0x1 ;  /* 0x000000010303781a */ /* 0x000fe40000000200 */
[----:B------:R-:W-:-:S04]  /*00d0*/  LEA R0, R5, R0, 0x8 ;  /* 0x0000000005007211 */ /* 0x000fc800078e40ff */
[----:B------:R-:W-:-:S04]  /*00e0*/  LEA.HI R3, R3, R0, RZ, 0x8 ;  /* 0x0000000003037211 */ /* 0x000fc800078f40ff */
[----:B------:R-:W-:-:S05]  /*00f0*/  SHF.R.S32.HI R3, RZ, 0x8, R3 ;  /* 0x00000008ff037819 */ /* 0x000fca0000011403 */
[----:B------:R-:W-:-:S05]  /*0100*/  IMAD.HI R2, R3, 0x2aaaaaab, RZ ;  /* 0x2aaaaaab03027827 */ /* 0x000fca00078e02ff */
[----:B------:R-:W-:-:S04]  /*0110*/  SHF.R.U32.HI R5, RZ, 0x1f, R2 ;  /* 0x0000001fff057819 */ /* 0x000fc80000011602 */
[----:B------:R-:W-:-:S05]  /*0120*/  LEA.HI R2, R2, R5, RZ, 0x1d ;  /* 0x0000000502027211 */ /* 0x000fca00078fe8ff */
[----:B------:R-:W-:Y:S02]  /*0130*/  IMAD R17, R2, -0x30, R3 ;  /* 0xffffffd002117824 */ /* 0x000fe400078e0203 */
[----:B------:R-:W3:Y:S02]  /*0140*/  LDC.64 R2, c[0x0][0x238] ;  /* 0x00008e00ff027b82 */ /* 0x000ee40000000a00 */
[----:B--2---:R-:W-:-:S05]  /*0150*/  IMAD.WIDE R10, R17, 0x4, R10 ;  /* 0x00000004110a7825 */ /* 0x004fca00078e020a */
[----:B------:R1:W2:Y:S01]  /*0160*/  LDG.E.EL R4, desc[UR4][R10.64] ;  /* 0x000000040a047981 */ /* 0x0002a2000c2e1900 */
[----:B----4-:R-:W-:-:S04]  /*0170*/  IMAD.WIDE R6, R0, 0x4, R6 ;  /* 0x0000000400067825 */ /* 0x010fc800078e0206 */
[C---:B-----5:R-:W-:Y:S02]  /*0180*/  IMAD.WIDE R8, R17.reuse, 0x4, R8 ;  /* 0x0000000411087825 */ /* 0x060fe400078e0208 */
[----:B------:R-:W4:Y:S02]  /*0190*/  LDG.E.64 R6, desc[UR4][R6.64] ;  /* 0x0000000406067981 */ /* 0x000f24000c1e1b00 */
[C---:B0-----:R-:W-:Y:S02]  /*01a0*/  IMAD.WIDE R12, R17.reuse, 0x4, R12 ;  /* 0x00000004110c7825 */ /* 0x041fe400078e020c */
[----:B------:R0:W4:Y:S02]  /*01b0*/  LDG.E.EL R5, desc[UR4][R8.64] ;  /* 0x0000000408057981 */ /* 0x000124000c2e1900 */
[----:B-1----:R-:W-:Y:S02]  /*01c0*/  IMAD.WIDE R10, R17, 0x4, R14 ;  /* 0x00000004110a7825 */ /* 0x002fe400078e020e */
[----:B------:R1:W5:Y:S02]  /*01d0*/  LDG.E.EL R12, desc[UR4][R12.64] ;  /* 0x000000040c0c7981 */ /* 0x000364000c2e1900 */
[----:B---3--:R-:W-:-:S02]  /*01e0*/  IMAD.WIDE R2, R0, 0x4, R2 ;  /* 0x0000000400027825 */ /* 0x008fc400078e0202 */
[----:B------:R-:W5:Y:S01]  /*01f0*/  LDG.E.EL R11, desc[UR4][R10.64] ;  /* 0x000000040a0b7981 */ /* 0x000f62000c2e1900 */
[----:B0-----:R-:W0:Y:S03]  /*0200*/  LDC.64 R8, c[0x0][0x240] ;  /* 0x00009000ff087b82 */ /* 0x001e260000000a00 */
[----:B------:R-:W3:Y:S01]  /*0210*/  LDG.E.64 R2, desc[UR4][R2.64] ;  /* 0x0000000402027981 */ /* 0x000ee2000c1e1b00 */
[----:B-1----:R-:W-:Y:S01]  /*0220*/  HFMA2.MMA R13, -RZ, RZ, 1.625, 0 ;  /* 0x3e800000ff0d7435 */ /* 0x002fe200000001ff */
[----:B0-----:R-:W-:-:S04]  /*0230*/  IMAD.WIDE R8, R0, 0x4, R8 ;  /* 0x0000000400087825 */ /* 0x001fc800078e0208 */
[----:B--2---:R-:W-:-:S04]  /*0240*/  FADD R4, R4, 9.9999997473787516356e-06 ;  /* 0x3727c5ac04047421 */ /* 0x004fc80000000000 */
[----:B------:R-:W0:Y:S02]  /*0250*/  MUFU.SQRT R14, R4 ;  /* 0x00000004000e7308 */ /* 0x000e240000002000 */
[C---:B0-----:R-:W-:Y:S02]  /*0260*/  FSETP.GT.AND P0, PT, R14.reuse, 8.50705917302346158658e+37, PT ;  /* 0x7e8000000e00780b */ /* 0x041fe40003f04000 */
[----:B------:R-:W-:-:S11]  /*0270*/  FSETP.GEU.AND P1, PT, R14, 1.175494350822287508e-38, PT ;  /* 0x008000000e00780b */ /* 0x000fd60003f2e000 */
[----:B------:R-:W-:-:S04]  /*0280*/  @P0 FMUL R14, R14, 0.25 ;  /* 0x3e8000000e0e0820 */ /* 0x000fc80000400000 */
[----:B------:R-:W-:-:S06]  /*0290*/  @!P1 FMUL R14, R14, 16777216 ;  /* 0x4b8000000e0e9820 */ /* 0x000fcc0000400000 */
[----:B------:R-:W0:Y:S01]  /*02a0*/  MUFU.RCP R14, R14 ;  /* 0x0000000e000e7308 */ /* 0x000e220000001000 */
[----:B------:R-:W-:Y:S01]  /*02b0*/  FSEL R13, R13, 1, P0 ;  /* 0x3f8000000d0d7808 */ /* 0x000fe20000000000 */
[----:B----4-:R-:W-:-:S04]  /*02c0*/  FADD R7, R7, -R5 ;  /* 0x8000000507077221 */ /* 0x010fc80000000000 */
[----:B------:R-:W-:Y:S01]  /*02d0*/  @!P1 FMUL R13, R13, 16777216 ;  /* 0x4b8000000d0d9820 */ /* 0x000fe20000400000 */
[----:B------:R-:W-:-:S03]  /*02e0*/  FADD R6, R6, -R5 ;  /* 0x8000000506067221 */ /* 0x000fc60000000000 */
[----:B0-----:R-:W-:-:S04]  /*02f0*/  FMUL R13, R14, R13 ;  /* 0x0000000d0e0d7220 */ /* 0x001fc80000400000 */
[-C--:B------:R-:W-:Y:S01]  /*0300*/  FMUL R7, R7, R13.reuse ;  /* 0x0000000d07077220 */ /* 0x080fe20000400000 */
[----:B------:R-:W-:-:S03]  /*0310*/  FMUL R6, R6, R13 ;  /* 0x0000000d06067220 */ /* 0x000fc60000400000 */
[C-C-:B-----5:R-:W-:Y:S01]  /*0320*/  FFMA R4, R12.reuse, R7, R11.reuse ;  /* 0x000000070c047223 */ /* 0x160fe2000000000b */
[----:B------:R-:W-:-:S04]  /*0330*/  FFMA R11, R12, R6, R11 ;  /* 0x000000060c0b7223 */ /* 0x000fc8000000000b */
[----:B---3--:R-:W-:Y:S01]  /*0340*/  FSETP.GEU.AND P1, PT, R4, -R3, PT ;  /* 0x800000030400720b */ /* 0x008fe20003f2e000 */
[----:B------:R-:W-:Y:S01]  /*0350*/  FADD R4, R3, R4 ;  /* 0x0000000403047221 */ /* 0x000fe20000000000 */
[----:B------:R-:W-:Y:S01]  /*0360*/  FADD R3, R2, R11 ;  /* 0x0000000b02037221 */ /* 0x000fe20000000000 */
[----:B------:R-:W-:-:S03]  /*0370*/  FSETP.GEU.AND P0, PT, R11, -R2, PT ;  /* 0x800000020b00720b */ /* 0x000fc60003f0e000 */
[----:B------:R-:W-:Y:S02]  /*0380*/  FSEL R5, R4, RZ, P1 ;  /* 0x000000ff04057208 */ /* 0x000fe40000800000 */
[----:B------:R-:W-:-:S05]  /*0390*/  FSEL R4, R3, RZ, P0 ;  /* 0x000000ff03047208 */ /* 0x000fca0000000000 */
[----:B------:R-:W-:Y:S01]  /*03a0*/  STG.E.64 desc[UR4][R8.64], R4 ;  /* 0x0000000408007986 */ /* 0x000fe2000c101b04 */
[----:B------:R-:W-:Y:S05]  /*03b0*/  EXIT ;  /* 0x000000000000794d */ /* 0x000fea0003800000 */
.L_x_0:
[----:B------:R-:W-:-:S00]  /*03c0*/  BRA `(.L_x_0) ;  /* 0xfffffffc00fc7947 */ /* 0x000fc0000383ffff */
[----:B------:R-:W-:-:S00]  /*03d0*/  NOP ;  /* 0x0000000000007918 */ /* 0x000fc00000000000 */
        /* <DEDUP_REMOVED lines=10> */
.L_x_1:


//--------------------- .nv.global.init           --------------------------
	.section	.nv.global.init,"aw",@progbits
.nv.global.init:
	.type		_$_str,@object
	.size		_$_str,(_$_str_$_2 - _$_str)
_$_str:
        /*0000*/ 	.byte	0x5f, 0x5f, 0x43, 0x55, 0x44, 0x41, 0x5f, 0x46, 0x54, 0x5a, 0x00
	.type		_$_str_$_2,@object
	.size		_$_str_$_2,(.L_1 - _$_str_$_2)
_$_str_$_2:
        /*000b*/ 	.byte	0x5f, 0x5f, 0x43, 0x55, 0x44, 0x41, 0x5f, 0x50, 0x52, 0x45, 0x43, 0x5f, 0x53, 0x51, 0x52, 0x54
        /*001b*/ 	.byte	0x00
.L_1:


//--------------------- .nv.constant0.triton_poi_fused__native_batch_norm_legit_no_training_add_relu_6 --------------------------
	.section	.nv.constant0.triton_poi_fused__native_batch_norm_legit_no_training_add_relu_6,"a",@progbits
	.sectionflags	@""
	.align	4
.nv.constant0.triton_poi_fused__native_batch_norm_legit_no_training_add_relu_6:
	.zero		588
